//
// Generated by NVIDIA NVVM Compiler
//
// Compiler Build ID: CL-36424714
// Cuda compilation tools, release 13.0, V13.0.88
// Based on NVVM 20.0.0
//

.version 9.0
.target sm_100
.address_size 64

	// .globl	_Z13shared_matmulPKfS0_Pfi
// _ZZ13shared_matmulPKfS0_PfiE5tileA has been demoted
// _ZZ13shared_matmulPKfS0_PfiE5tileB has been demoted

.visible .entry _Z13shared_matmulPKfS0_Pfi(
	.param .u64 .ptr .align 1 _Z13shared_matmulPKfS0_Pfi_param_0,
	.param .u64 .ptr .align 1 _Z13shared_matmulPKfS0_Pfi_param_1,
	.param .u64 .ptr .align 1 _Z13shared_matmulPKfS0_Pfi_param_2,
	.param .u32 _Z13shared_matmulPKfS0_Pfi_param_3
)
{
	.reg .pred 	%p<8>;
	.reg .b32 	%r<43>;
	.reg .b32 	%f<63>;
	.reg .b64 	%rd<13>;
	// demoted variable
	.shared .align 4 .b8 _ZZ13shared_matmulPKfS0_PfiE5tileA[1024];
	// demoted variable
	.shared .align 4 .b8 _ZZ13shared_matmulPKfS0_PfiE5tileB[1024];
	ld.param.u64 	%rd3, [_Z13shared_matmulPKfS0_Pfi_param_0];
	ld.param.u64 	%rd4, [_Z13shared_matmulPKfS0_Pfi_param_1];
	ld.param.u64 	%rd5, [_Z13shared_matmulPKfS0_Pfi_param_2];
	ld.param.u32 	%r24, [_Z13shared_matmulPKfS0_Pfi_param_3];
	mov.u32 	%r25, %ctaid.y;
	shl.b32 	%r26, %r25, 4;
	mov.u32 	%r40, %tid.y;
	add.s32 	%r2, %r26, %r40;
	mov.u32 	%r27, %ctaid.x;
	shl.b32 	%r3, %r27, 4;
	mov.u32 	%r38, %tid.x;
	add.s32 	%r5, %r3, %r38;
	setp.lt.s32 	%p1, %r24, 1;
	mov.f32 	%f62, 0f00000000;
	@%p1 bra 	$L__BB0_7;
	add.s32 	%r28, %r24, 15;
	shr.u32 	%r29, %r28, 4;
	shl.b32 	%r30, %r40, 6;
	mov.u32 	%r31, _ZZ13shared_matmulPKfS0_PfiE5tileA;
	add.s32 	%r6, %r31, %r30;
	shl.b32 	%r32, %r38, 2;
	add.s32 	%r7, %r6, %r32;
	mov.u32 	%r33, _ZZ13shared_matmulPKfS0_PfiE5tileB;
	add.s32 	%r9, %r33, %r32;
	add.s32 	%r8, %r9, %r30;
	neg.s32 	%r42, %r29;
	mad.lo.s32 	%r34, %r40, %r24, %r38;
	add.s32 	%r41, %r34, %r3;
	shl.b32 	%r12, %r24, 4;
	mad.lo.s32 	%r39, %r24, %r2, %r38;
	cvta.to.global.u64 	%rd1, %rd3;
	cvta.to.global.u64 	%rd2, %rd4;
	mov.f32 	%f62, 0f00000000;
$L__BB0_2:
	max.u32 	%r35, %r2, %r38;
	setp.ge.u32 	%p2, %r35, %r24;
	mov.f32 	%f60, 0f00000000;
	@%p2 bra 	$L__BB0_4;
	mul.wide.u32 	%rd6, %r39, 4;
	add.s64 	%rd7, %rd1, %rd6;
	ld.global.f32 	%f60, [%rd7];
$L__BB0_4:
	setp.ge.s32 	%p3, %r5, %r24;
	st.shared.f32 	[%r7], %f60;
	setp.ge.u32 	%p4, %r40, %r24;
	mov.f32 	%f61, 0f00000000;
	or.pred  	%p5, %p3, %p4;
	@%p5 bra 	$L__BB0_6;
	mul.wide.u32 	%rd8, %r41, 4;
	add.s64 	%rd9, %rd2, %rd8;
	ld.global.f32 	%f61, [%rd9];
$L__BB0_6:
	st.shared.f32 	[%r8], %f61;
	bar.sync 	0;
	ld.shared.f32 	%f12, [%r6];
	ld.shared.f32 	%f13, [%r9];
	fma.rn.f32 	%f14, %f12, %f13, %f62;
	ld.shared.f32 	%f15, [%r6+4];
	ld.shared.f32 	%f16, [%r9+64];
	fma.rn.f32 	%f17, %f15, %f16, %f14;
	ld.shared.f32 	%f18, [%r6+8];
	ld.shared.f32 	%f19, [%r9+128];
	fma.rn.f32 	%f20, %f18, %f19, %f17;
	ld.shared.f32 	%f21, [%r6+12];
	ld.shared.f32 	%f22, [%r9+192];
	fma.rn.f32 	%f23, %f21, %f22, %f20;
	ld.shared.f32 	%f24, [%r6+16];
	ld.shared.f32 	%f25, [%r9+256];
	fma.rn.f32 	%f26, %f24, %f25, %f23;
	ld.shared.f32 	%f27, [%r6+20];
	ld.shared.f32 	%f28, [%r9+320];
	fma.rn.f32 	%f29, %f27, %f28, %f26;
	ld.shared.f32 	%f30, [%r6+24];
	ld.shared.f32 	%f31, [%r9+384];
	fma.rn.f32 	%f32, %f30, %f31, %f29;
	ld.shared.f32 	%f33, [%r6+28];
	ld.shared.f32 	%f34, [%r9+448];
	fma.rn.f32 	%f35, %f33, %f34, %f32;
	ld.shared.f32 	%f36, [%r6+32];
	ld.shared.f32 	%f37, [%r9+512];
	fma.rn.f32 	%f38, %f36, %f37, %f35;
	ld.shared.f32 	%f39, [%r6+36];
	ld.shared.f32 	%f40, [%r9+576];
	fma.rn.f32 	%f41, %f39, %f40, %f38;
	ld.shared.f32 	%f42, [%r6+40];
	ld.shared.f32 	%f43, [%r9+640];
	fma.rn.f32 	%f44, %f42, %f43, %f41;
	ld.shared.f32 	%f45, [%r6+44];
	ld.shared.f32 	%f46, [%r9+704];
	fma.rn.f32 	%f47, %f45, %f46, %f44;
	ld.shared.f32 	%f48, [%r6+48];
	ld.shared.f32 	%f49, [%r9+768];
	fma.rn.f32 	%f50, %f48, %f49, %f47;
	ld.shared.f32 	%f51, [%r6+52];
	ld.shared.f32 	%f52, [%r9+832];
	fma.rn.f32 	%f53, %f51, %f52, %f50;
	ld.shared.f32 	%f54, [%r6+56];
	ld.shared.f32 	%f55, [%r9+896];
	fma.rn.f32 	%f56, %f54, %f55, %f53;
	ld.shared.f32 	%f57, [%r6+60];
	ld.shared.f32 	%f58, [%r9+960];
	fma.rn.f32 	%f62, %f57, %f58, %f56;
	bar.sync 	0;
	add.s32 	%r42, %r42, 1;
	setp.ne.s32 	%p6, %r42, 0;
	add.s32 	%r41, %r41, %r12;
	add.s32 	%r40, %r40, 16;
	add.s32 	%r39, %r39, 16;
	add.s32 	%r38, %r38, 16;
	@%p6 bra 	$L__BB0_2;
$L__BB0_7:
	max.s32 	%r36, %r2, %r5;
	setp.ge.s32 	%p7, %r36, %r24;
	@%p7 bra 	$L__BB0_9;
	mad.lo.s32 	%r37, %r24, %r2, %r5;
	cvta.to.global.u64 	%rd10, %rd5;
	mul.wide.s32 	%rd11, %r37, 4;
	add.s64 	%rd12, %rd10, %rd11;
	st.global.f32 	[%rd12], %f62;
$L__BB0_9:
	ret;

}


// ===== COMPILED SASS (sm_100) =====

	.target	sm_100

	.elftype	@"ET_EXEC"


//--------------------- .note.nv.tkinfo           --------------------------
	.section	.note.nv.tkinfo,"",@"SHT_NOTE"
	.sectionflags	@"SHF_NOTE_NV_TKINFO"
	.tkinfo
        /*0018*/ 	.word	0x00000002
        /*0030*/ 	.string	""
        /*0030*/ 	.string	"ptxas"
        /*0030*/ 	.string	"Cuda compilation tools, release 13.0, V13.0.88"
        /*0030*/ 	.string	"Build cuda_13.0.r13.0/compiler.36424714_0"
        /*0030*/ 	.string	"-arch sm_100 -m 64 "



//--------------------- .note.nv.cuinfo           --------------------------
	.section	.note.nv.cuinfo,"",@"SHT_NOTE"
	.sectionflags	@"SHF_NOTE_NV_CUINFO"
        /*0018*/ 	.short	0x0002
        /*001a*/ 	.short	0x0064
        /*001c*/ 	.short	0x0082
	.zero		2


//--------------------- .nv.info                  --------------------------
	.section	.nv.info,"",@"SHT_CUDA_INFO"
	.align	4


	//----- nvinfo : EIATTR_REGCOUNT
	.align		4
        /*0000*/ 	.byte	0x04, 0x2f
        /*0002*/ 	.short	(.L_1 - .L_0)
	.align		4
.L_0:
        /*0004*/ 	.word	index@(_Z13shared_matmulPKfS0_Pfi)
        /*0008*/ 	.word	0x00000020


	//----- nvinfo : EIATTR_FRAME_SIZE
	.align		4
.L_1:
        /*000c*/ 	.byte	0x04, 0x11
        /*000e*/ 	.short	(.L_3 - .L_2)
	.align		4
.L_2:
        /*0010*/ 	.word	index@(_Z13shared_matmulPKfS0_Pfi)
        /*0014*/ 	.word	0x00000000


	//----- nvinfo : EIATTR_MIN_STACK_SIZE
	.align		4
.L_3:
        /*0018*/ 	.byte	0x04, 0x12
        /*001a*/ 	.short	(.L_5 - .L_4)
	.align		4
.L_4:
        /*001c*/ 	.word	index@(_Z13shared_matmulPKfS0_Pfi)
        /*0020*/ 	.word	0x00000000
.L_5:


//--------------------- .nv.compat                --------------------------
	.section	.nv.compat,"",@"SHT_CUDA_COMPAT_INFO"
	.align	4
        /*0000*/ 	.byte	0x02, 0x09, 0x00, 0x00, 0x02, 0x02, 0x01, 0x00, 0x02, 0x05, 0x05, 0x00, 0x03, 0x07, 0x01, 0x01
        /*0010*/ 	.byte	0x02, 0x03, 0x00, 0x00, 0x02, 0x06, 0x01, 0x00, 0x04, 0x0b, 0x08, 0x00, 0x09, 0x00, 0x00, 0x00
        /*0020*/ 	.byte	0x00, 0x00, 0x00, 0x00


//--------------------- .nv.info._Z13shared_matmulPKfS0_Pfi --------------------------
	.section	.nv.info._Z13shared_matmulPKfS0_Pfi,"",@"SHT_CUDA_INFO"
	.sectionflags	@""
	.align	4


	//----- nvinfo : EIATTR_CUDA_API_VERSION
	.align		4
        /*0000*/ 	.byte	0x04, 0x37
        /*0002*/ 	.short	(.L_7 - .L_6)
.L_6:
        /*0004*/ 	.word	0x00000082


	//----- nvinfo : EIATTR_KPARAM_INFO
	.align		4
.L_7:
        /*0008*/ 	.byte	0x04, 0x17
        /*000a*/ 	.short	(.L_9 - .L_8)
.L_8:
        /*000c*/ 	.word	0x00000000
        /*0010*/ 	.short	0x0003
        /*0012*/ 	.short	0x0018
        /*0014*/ 	.byte	0x00, 0xf0, 0x11, 0x00


	//----- nvinfo : EIATTR_KPARAM_INFO
	.align		4
.L_9:
        /*0018*/ 	.byte	0x04, 0x17
        /*001a*/ 	.short	(.L_11 - .L_10)
.L_10:
        /*001c*/ 	.word	0x00000000
        /*0020*/ 	.short	0x0002
        /*0022*/ 	.short	0x0010
        /*0024*/ 	.byte	0x00, 0xf5, 0x21, 0x00


	//----- nvinfo : EIATTR_KPARAM_INFO
	.align		4
.L_11:
        /*0028*/ 	.byte	0x04, 0x17
        /*002a*/ 	.short	(.L_13 - .L_12)
.L_12:
        /*002c*/ 	.word	0x00000000
        /*0030*/ 	.short	0x0001
        /*0032*/ 	.short	0x0008
        /*0034*/ 	.byte	0x00, 0xf5, 0x21, 0x00


	//----- nvinfo : EIATTR_KPARAM_INFO
	.align		4
.L_13:
        /*0038*/ 	.byte	0x04, 0x17
        /*003a*/ 	.short	(.L_15 - .L_14)
.L_14:
        /*003c*/ 	.word	0x00000000
        /*0040*/ 	.short	0x0000
        /*0042*/ 	.short	0x0000
        /*0044*/ 	.byte	0x00, 0xf5, 0x21, 0x00


	//----- nvinfo : EIATTR_SPARSE_MMA_MASK
	.align		4
.L_15:
        /*0048*/ 	.byte	0x03, 0x50
        /*004a*/ 	.short	0x0000


	//----- nvinfo : EIATTR_MAXREG_COUNT
	.align		4
        /*004c*/ 	.byte	0x03, 0x1b
        /*004e*/ 	.short	0x00ff


	//----- nvinfo : EIATTR_NUM_BARRIERS
	.align		4
        /*0050*/ 	.byte	0x02, 0x4c
        /*0052*/ 	.byte	0x01
	.zero		1


	//----- nvinfo : EIATTR_MERCURY_ISA_VERSION
	.align		4
        /*0054*/ 	.byte	0x03, 0x5f
        /*0056*/ 	.short	0x0101


	//----- nvinfo : EIATTR_VRC_CTA_INIT_COUNT
	.align		4
        /*0058*/ 	.byte	0x02, 0x4a
	.zero		1
	.zero		1


	//----- nvinfo : EIATTR_EXIT_INSTR_OFFSETS
	.align		4
        /*005c*/ 	.byte	0x04, 0x1c
        /*005e*/ 	.short	(.L_17 - .L_16)


	//   ....[0]....
.L_16:
        /*0060*/ 	.word	0x000005c0


	//   ....[1]....
        /*0064*/ 	.word	0x00000610


	//----- nvinfo : EIATTR_CBANK_PARAM_SIZE
	.align		4
.L_17:
        /*0068*/ 	.byte	0x03, 0x19
        /*006a*/ 	.short	0x001c


	//----- nvinfo : EIATTR_PARAM_CBANK
	.align		4
        /*006c*/ 	.byte	0x04, 0x0a
        /*006e*/ 	.short	(.L_19 - .L_18)
	.align		4
.L_18:
        /*0070*/ 	.word	index@(.nv.constant0._Z13shared_matmulPKfS0_Pfi)
        /*0074*/ 	.short	0x0380
        /*0076*/ 	.short	0x001c


	//----- nvinfo : EIATTR_SW_WAR
	.align		4
.L_19:
        /*0078*/ 	.byte	0x04, 0x36
        /*007a*/ 	.short	(.L_21 - .L_20)
.L_20:
        /*007c*/ 	.word	0x00000008
.L_21:


//--------------------- .nv.callgraph             --------------------------
	.section	.nv.callgraph,"",@"SHT_CUDA_CALLGRAPH"
	.align	4
	.sectionentsize	8
	.align		4
        /*0000*/ 	.word	0x00000000
	.align		4
        /*0004*/ 	.word	0xffffffff
	.align		4
        /*0008*/ 	.word	0x00000000
	.align		4
        /*000c*/ 	.word	0xfffffffe
	.align		4
        /*0010*/ 	.word	0x00000000
	.align		4
        /*0014*/ 	.word	0xfffffffd
	.align		4
        /*0018*/ 	.word	0x00000000
	.align		4
        /*001c*/ 	.word	0xfffffffc


//--------------------- .text._Z13shared_matmulPKfS0_Pfi --------------------------
	.section	.text._Z13shared_matmulPKfS0_Pfi,"ax",@progbits
	.align	128
        .global         _Z13shared_matmulPKfS0_Pfi
        .type           _Z13shared_matmulPKfS0_Pfi,@function
        .size           _Z13shared_matmulPKfS0_Pfi,(.L_x_3 - _Z13shared_matmulPKfS0_Pfi)
        .other          _Z13shared_matmulPKfS0_Pfi,@"STO_CUDA_ENTRY STV_DEFAULT"
_Z13shared_matmulPKfS0_Pfi:
.text._Z13shared_matmulPKfS0_Pfi:
[----:B------:R-:W-:Y:S01]  /*0000*/  LDC R1, c[0x0][0x37c] ;  /* 0x0000df00ff017b82 */ /* 0x000fe20000000800 */
[----:B------:R-:W0:Y:S01]  /*0010*/  LDCU UR4, c[0x0][0x398] ;  /* 0x00007300ff0477ac */ /* 0x000e220008000800 */
[----:B------:R-:W1:Y:S01]  /*0020*/  S2R R2, SR_CTAID.Y ;  /* 0x0000000000027919 */ /* 0x000e620000002600 */
[----:B------:R-:W-:Y:S01]  /*0030*/  HFMA2 R23, -RZ, RZ, 0, 0 ;  /* 0x00000000ff177431 */ /* 0x000fe200000001ff */
[----:B------:R-:W2:Y:S01]  /*0040*/  LDCU.64 UR8, c[0x0][0x358] ;  /* 0x00006b00ff0877ac */ /* 0x000ea20008000a00 */
[----:B------:R-:W1:Y:S01]  /*0050*/  S2R R7, SR_TID.Y ;  /* 0x0000000000077919 */ /* 0x000e620000002200 */
[----:B------:R-:W3:Y:S01]  /*0060*/  S2R R8, SR_CTAID.X ;  /* 0x0000000000087919 */ /* 0x000ee20000002500 */
[----:B------:R-:W3:Y:S01]  /*0070*/  S2R R3, SR_TID.X ;  /* 0x0000000000037919 */ /* 0x000ee20000002100 */
[----:B0-----:R-:W-:-:S04]  /*0080*/  MOV R0, UR4 ;  /* 0x0000000400007c02 */ /* 0x001fc80008000f00 */
[----:B------:R-:W-:Y:S02]  /*0090*/  ISETP.GE.AND P0, PT, R0, 0x1, PT ;  /* 0x000000010000780c */ /* 0x000fe40003f06270 */
[----:B-1----:R-:W-:Y:S02]  /*00a0*/  LEA R2, R2, R7, 0x4 ;  /* 0x0000000702027211 */ /* 0x002fe400078e20ff */
[----:B---3--:R-:W-:-:S09]  /*00b0*/  LEA R5, R8, R3, 0x4 ;  /* 0x0000000308057211 */ /* 0x008fd200078e20ff */
[----:B--2---:R-:W-:Y:S05]  /*00c0*/  @!P0 BRA `(.L_x_0) ;  /* 0x0000000400348947 */ /* 0x004fea0003800000 */
[----:B------:R-:W0:Y:S01]  /*00d0*/  S2UR UR6, SR_CgaCtaId ;  /* 0x00000000000679c3 */ /* 0x000e220000008800 */
[----:B------:R-:W-:Y:S01]  /*00e0*/  UMOV UR4, 0x400 ;  /* 0x0000040000047882 */ /* 0x000fe20000000000 */
[----:B------:R-:W-:Y:S01]  /*00f0*/  IADD3 R4, PT, PT, R0, 0xf, RZ ;  /* 0x0000000f00047810 */ /* 0x000fe20007ffe0ff */
[----:B------:R-:W-:Y:S01]  /*0100*/  UIADD3 UR5, UPT, UPT, UR4, 0x400, URZ ;  /* 0x0000040004057890 */ /* 0x000fe2000fffe0ff */
[-C--:B------:R-:W-:Y:S01]  /*0110*/  IMAD R17, R7, R0.reuse, R3 ;  /* 0x0000000007117224 */ /* 0x080fe200078e0203 */
[----:B------:R-:W-:Y:S02]  /*0120*/  MOV R23, RZ ;  /* 0x000000ff00177202 */ /* 0x000fe40000000f00 */
[----:B------:R-:W-:Y:S01]  /*0130*/  SHF.R.U32.HI R19, RZ, 0x4, R4 ;  /* 0x00000004ff137819 */ /* 0x000fe20000011604 */
[----:B------:R-:W1:Y:S01]  /*0140*/  LDC R6, c[0x0][0x398] ;  /* 0x0000e600ff067b82 */ /* 0x000e620000000800 */
[----:B------:R-:W-:Y:S02]  /*0150*/  IMAD R17, R8, 0x10, R17 ;  /* 0x0000001008117824 */ /* 0x000fe400078e0211 */
[----:B------:R-:W-:Y:S01]  /*0160*/  IMAD R4, R2, R0, R3 ;  /* 0x0000000002047224 */ /* 0x000fe200078e0203 */
[----:B------:R-:W-:Y:S01]  /*0170*/  IADD3 R19, PT, PT, -R19, RZ, RZ ;  /* 0x000000ff13137210 */ /* 0x000fe20007ffe1ff */
[----:B0-----:R-:W-:-:S02]  /*0180*/  ULEA UR5, UR6, UR5, 0x18 ;  /* 0x0000000506057291 */ /* 0x001fc4000f8ec0ff */
[----:B------:R-:W-:-:S04]  /*0190*/  ULEA UR4, UR6, UR4, 0x18 ;  /* 0x0000000406047291 */ /* 0x000fc8000f8ec0ff */
[----:B------:R-:W-:Y:S02]  /*01a0*/  LEA R20, R3, UR5, 0x2 ;  /* 0x0000000503147c11 */ /* 0x000fe4000f8e10ff */
[----:B------:R-:W-:-:S03]  /*01b0*/  LEA R18, R7, UR4, 0x6 ;  /* 0x0000000407127c11 */ /* 0x000fc6000f8e30ff */
[----:B------:R-:W-:Y:S01]  /*01c0*/  IMAD R16, R7, 0x40, R20 ;  /* 0x0000004007107824 */ /* 0x000fe200078e0214 */
[----:B------:R-:W-:-:S07]  /*01d0*/  LEA R21, R3, R18, 0x2 ;  /* 0x0000001203157211 */ /* 0x000fce00078e10ff */
.L_x_1:
[----:B-1----:R-:W-:Y:S01]  /*01e0*/  MOV R0, R6 ;  /* 0x0000000600007202 */ /* 0x002fe20000000f00 */
[----:B------:R-:W-:Y:S01]  /*01f0*/  HFMA2 R22, -RZ, RZ, 0, 0 ;  /* 0x00000000ff167431 */ /* 0x000fe200000001ff */
[----:B------:R-:W-:Y:S02]  /*0200*/  VIMNMX.U32 R9, PT, PT, R2, R3, !PT ;  /* 0x0000000302097248 */ /* 0x000fe40007fe0000 */
[-C--:B------:R-:W-:Y:S02]  /*0210*/  ISETP.GE.U32.AND P0, PT, R7, R0.reuse, PT ;  /* 0x000000000700720c */ /* 0x080fe40003f06070 */
[-C--:B------:R-:W-:Y:S02]  /*0220*/  ISETP.GE.U32.AND P1, PT, R9, R0.reuse, PT ;  /* 0x000000000900720c */ /* 0x080fe40003f26070 */
[----:B------:R-:W-:Y:S02]  /*0230*/  ISETP.GE.OR P0, PT, R5, R0, P0 ;  /* 0x000000000500720c */ /* 0x000fe40000706670 */
[----:B------:R-:W-:-:S09]  /*0240*/  MOV R27, RZ ;  /* 0x000000ff001b7202 */ /* 0x000fd20000000f00 */
[----:B------:R-:W0:Y:S08]  /*0250*/  @!P1 LDC.64 R10, c[0x0][0x380] ;  /* 0x0000e000ff0a9b82 */ /* 0x000e300000000a00 */
[----:B------:R-:W1:Y:S01]  /*0260*/  @!P0 LDC.64 R8, c[0x0][0x388] ;  /* 0x0000e200ff088b82 */ /* 0x000e620000000a00 */
[----:B0-----:R-:W-:-:S05]  /*0270*/  @!P1 IMAD.WIDE.U32 R10, R4, 0x4, R10 ;  /* 0x00000004040a9825 */ /* 0x001fca00078e000a */
[----:B------:R-:W2:Y:S01]  /*0280*/  @!P1 LDG.E R22, desc[UR8][R10.64] ;  /* 0x000000080a169981 */ /* 0x000ea2000c1e1900 */
[----:B-1----:R-:W-:-:S05]  /*0290*/  @!P0 IMAD.WIDE.U32 R8, R17, 0x4, R8 ;  /* 0x0000000411088825 */ /* 0x002fca00078e0008 */
[----:B------:R-:W3:Y:S01]  /*02a0*/  @!P0 LDG.E R27, desc[UR8][R8.64] ;  /* 0x00000008081b8981 */ /* 0x000ee2000c1e1900 */
[----:B------:R-:W-:-:S05]  /*02b0*/  VIADD R19, R19, 0x1 ;  /* 0x0000000113137836 */ /* 0x000fca0000000000 */
[----:B------:R-:W-:Y:S02]  /*02c0*/  ISETP.NE.AND P0, PT, R19, RZ, PT ;  /* 0x000000ff1300720c */ /* 0x000fe40003f05270 */
[----:B------:R-:W-:Y:S02]  /*02d0*/  IADD3 R3, PT, PT, R3, 0x10, RZ ;  /* 0x0000001003037810 */ /* 0x000fe40007ffe0ff */
[----:B------:R-:W-:Y:S02]  /*02e0*/  IADD3 R7, PT, PT, R7, 0x10, RZ ;  /* 0x0000001007077810 */ /* 0x000fe40007ffe0ff */
[----:B------:R-:W-:Y:S02]  /*02f0*/  IADD3 R4, PT, PT, R4, 0x10, RZ ;  /* 0x0000001004047810 */ /* 0x000fe40007ffe0ff */
[----:B------:R-:W-:Y:S01]  /*0300*/  LEA R17, R0, R17, 0x4 ;  /* 0x0000001100117211 */ /* 0x000fe200078e20ff */
[----:B--2---:R-:W-:Y:S04]  /*0310*/  STS [R21], R22 ;  /* 0x0000001615007388 */ /* 0x004fe80000000800 */
[----:B---3--:R-:W-:Y:S01]  /*0320*/  STS [R16], R27 ;  /* 0x0000001b10007388 */ /* 0x008fe20000000800 */
[----:B------:R-:W-:Y:S06]  /*0330*/  BAR.SYNC.DEFER_BLOCKING 0x0 ;  /* 0x0000000000007b1d */ /* 0x000fec0000010000 */
[----:B------:R-:W-:Y:S04]  /*0340*/  LDS R26, [R20] ;  /* 0x00000000141a7984 */ /* 0x000fe80000000800 */
[----:B------:R-:W0:Y:S04]  /*0350*/  LDS.128 R12, [R18] ;  /* 0x00000000120c7984 */ /* 0x000e280000000c00 */
[----:B------:R-:W1:Y:S04]  /*0360*/  LDS R29, [R20+0x40] ;  /* 0x00004000141d7984 */ /* 0x000e680000000800 */
[----:B------:R-:W2:Y:S04]  /*0370*/  LDS R25, [R20+0x80] ;  /* 0x0000800014197984 */ /* 0x000ea80000000800 */
[----:B------:R-:W3:Y:S04]  /*0380*/  LDS R24, [R20+0xc0] ;  /* 0x0000c00014187984 */ /* 0x000ee80000000800 */
[----:B------:R-:W-:Y:S04]  /*0390*/  LDS.128 R8, [R18+0x10] ;  /* 0x0000100012087984 */ /* 0x000fe80000000c00 */
[----:B------:R-:W-:Y:S04]  /*03a0*/  LDS R22, [R20+0x140] ;  /* 0x0001400014167984 */ /* 0x000fe80000000800 */
[----:B------:R-:W-:Y:S01]  /*03b0*/  LDS R27, [R20+0x200] ;  /* 0x00020000141b7984 */ /* 0x000fe20000000800 */
[----:B0-----:R-:W-:-:S03]  /*03c0*/  FFMA R12, R12, R26, R23 ;  /* 0x0000001a0c0c7223 */ /* 0x001fc60000000017 */
[----:B------:R-:W0:Y:S01]  /*03d0*/  LDS R23, [R20+0x100] ;  /* 0x0001000014177984 */ /* 0x000e220000000800 */
[----:B-1----:R-:W-:-:S03]  /*03e0*/  FFMA R12, R29, R13, R12 ;  /* 0x0000000d1d0c7223 */ /* 0x002fc6000000000c */
[----:B------:R-:W-:Y:S01]  /*03f0*/  LDS R26, [R20+0x1c0] ;  /* 0x0001c000141a7984 */ /* 0x000fe20000000800 */
[----:B--2---:R-:W-:-:S03]  /*0400*/  FFMA R13, R25, R14, R12 ;  /* 0x0000000e190d7223 */ /* 0x004fc6000000000c */
[----:B------:R-:W1:Y:S01]  /*0410*/  LDS R25, [R20+0x180] ;  /* 0x0001800014197984 */ /* 0x000e620000000800 */
[----:B---3--:R-:W-:-:S03]  /*0420*/  FFMA R13, R24, R15, R13 ;  /* 0x0000000f180d7223 */ /* 0x008fc6000000000d */
[----:B------:R-:W-:Y:S01]  /*0430*/  LDS R24, [R20+0x240] ;  /* 0x0002400014187984 */ /* 0x000fe20000000800 */
[----:B0-----:R-:W-:-:S03]  /*0440*/  FFMA R23, R8, R23, R13 ;  /* 0x0000001708177223 */ /* 0x001fc6000000000d */
[----:B------:R-:W0:Y:S01]  /*0450*/  LDS.128 R12, [R18+0x20] ;  /* 0x00002000120c7984 */ /* 0x000e220000000c00 */
[----:B------:R-:W-:-:S03]  /*0460*/  FFMA R22, R22, R9, R23 ;  /* 0x0000000916167223 */ /* 0x000fc60000000017 */
[----:B------:R-:W2:Y:S01]  /*0470*/  LDS R23, [R20+0x280] ;  /* 0x0002800014177984 */ /* 0x000ea20000000800 */
[----:B-1----:R-:W-:-:S03]  /*0480*/  FFMA R25, R25, R10, R22 ;  /* 0x0000000a19197223 */ /* 0x002fc60000000016 */
[----:B------:R-:W1:Y:S01]  /*0490*/  LDS R22, [R20+0x2c0] ;  /* 0x0002c00014167984 */ /* 0x000e620000000800 */
[----:B------:R-:W-:-:S03]  /*04a0*/  FFMA R11, R26, R11, R25 ;  /* 0x0000000b1a0b7223 */ /* 0x000fc60000000019 */
[----:B------:R-:W-:Y:S01]  /*04b0*/  LDS R25, [R20+0x300] ;  /* 0x0003000014197984 */ /* 0x000fe20000000800 */
[----:B0-----:R-:W-:-:S03]  /*04c0*/  FFMA R27, R12, R27, R11 ;  /* 0x0000001b0c1b7223 */ /* 0x001fc6000000000b */
[----:B------:R-:W0:Y:S01]  /*04d0*/  LDS.128 R8, [R18+0x30] ;  /* 0x0000300012087984 */ /* 0x000e220000000c00 */
[----:B------:R-:W-:-:S03]  /*04e0*/  FFMA R24, R24, R13, R27 ;  /* 0x0000000d18187223 */ /* 0x000fc6000000001b */
[----:B------:R-:W3:Y:S04]  /*04f0*/  LDS R27, [R20+0x340] ;  /* 0x00034000141b7984 */ /* 0x000ee80000000800 */
[----:B------:R-:W4:Y:S04]  /*0500*/  LDS R13, [R20+0x380] ;  /* 0x00038000140d7984 */ /* 0x000f280000000800 */
[----:B------:R-:W5:Y:S01]  /*0510*/  LDS R12, [R20+0x3c0] ;  /* 0x0003c000140c7984 */ /* 0x000f620000000800 */
[----:B--2---:R-:W-:-:S04]  /*0520*/  FFMA R23, R23, R14, R24 ;  /* 0x0000000e17177223 */ /* 0x004fc80000000018 */
[----:B-1----:R-:W-:-:S04]  /*0530*/  FFMA R15, R22, R15, R23 ;  /* 0x0000000f160f7223 */ /* 0x002fc80000000017 */
[----:B0-----:R-:W-:-:S04]  /*0540*/  FFMA R8, R8, R25, R15 ;  /* 0x0000001908087223 */ /* 0x001fc8000000000f */
[----:B---3--:R-:W-:-:S04]  /*0550*/  FFMA R8, R27, R9, R8 ;  /* 0x000000091b087223 */ /* 0x008fc80000000008 */
[----:B----4-:R-:W-:-:S04]  /*0560*/  FFMA R13, R13, R10, R8 ;  /* 0x0000000a0d0d7223 */ /* 0x010fc80000000008 */
[----:B-----5:R-:W-:Y:S01]  /*0570*/  FFMA R23, R12, R11, R13 ;  /* 0x0000000b0c177223 */ /* 0x020fe2000000000d */
[----:B------:R-:W-:Y:S06]  /*0580*/  BAR.SYNC.DEFER_BLOCKING 0x0 ;  /* 0x0000000000007b1d */ /* 0x000fec0000010000 */
[----:B------:R-:W-:Y:S05]  /*0590*/  @P0 BRA `(.L_x_1) ;  /* 0xfffffffc00100947 */ /* 0x000fea000383ffff */
.L_x_0:
[----:B------:R-:W-:-:S04]  /*05a0*/  VIMNMX R3, PT, PT, R2, R5, !PT ;  /* 0x0000000502037248 */ /* 0x000fc80007fe0100 */
[----:B------:R-:W-:-:S13]  /*05b0*/  ISETP.GE.AND P0, PT, R3, R0, PT ;  /* 0x000000000300720c */ /* 0x000fda0003f06270 */
[----:B------:R-:W-:Y:S05]  /*05c0*/  @P0 EXIT ;  /* 0x000000000000094d */ /* 0x000fea0003800000 */
[----:B------:R-:W0:Y:S01]  /*05d0*/  LDC.64 R6, c[0x0][0x390] ;  /* 0x0000e400ff067b82 */ /* 0x000e220000000a00 */
[----:B------:R-:W-:-:S04]  /*05e0*/  IMAD R3, R2, R0, R5 ;  /* 0x0000000002037224 */ /* 0x000fc800078e0205 */
[----:B0-----:R-:W-:-:S05]  /*05f0*/  IMAD.WIDE R2, R3, 0x4, R6 ;  /* 0x0000000403027825 */ /* 0x001fca00078e0206 */
[----:B------:R-:W-:Y:S01]  /*0600*/  STG.E desc[UR8][R2.64], R23 ;  /* 0x0000001702007986 */ /* 0x000fe2000c101908 */
[----:B------:R-:W-:Y:S05]  /*0610*/  EXIT ;  /* 0x000000000000794d */ /* 0x000fea0003800000 */
.L_x_2:
[----:B------:R-:W-:-:S00]  /*0620*/  BRA `(.L_x_2) ;  /* 0xfffffffc00fc7947 */ /* 0x000fc0000383ffff */
[----:B------:R-:W-:-:S00]  /*0630*/  NOP ;  /* 0x0000000000007918 */ /* 0x000fc00000000000 */
        /* <DEDUP_REMOVED lines=12> */
.L_x_3:


//--------------------- .nv.shared._Z13shared_matmulPKfS0_Pfi --------------------------
	.section	.nv.shared._Z13shared_matmulPKfS0_Pfi,"aw",@nobits
	.sectionflags	@""
	.align	4
.nv.shared._Z13shared_matmulPKfS0_Pfi:
	.zero		3072


//--------------------- .nv.shared.reserved.0     --------------------------
	.section	.nv.shared.reserved.0,"aw",@nobits
	.weak		__nv_reservedSMEM_offset_0_alias
	.size		__nv_reservedSMEM_offset_0_alias, 0, 64
	.other		__nv_reservedSMEM_offset_0_alias,@"STO_CUDA_RESERVED_SHARED STV_DEFAULT"
__nv_reservedSMEM_offset_0_alias:
	.zero		0
	.zero		64


//--------------------- .nv.constant0._Z13shared_matmulPKfS0_Pfi --------------------------
	.section	.nv.constant0._Z13shared_matmulPKfS0_Pfi,"a",@progbits
	.sectionflags	@""
	.align	4
.nv.constant0._Z13shared_matmulPKfS0_Pfi:
	.zero		924


//--------------------- SYMBOLS --------------------------

	.type		.nv.reservedSmem.offset0,@object
	.size		.nv.reservedSmem.offset0,0x4
	.type		.nv.reservedSmem.cap,@object
	.size		.nv.reservedSmem.cap,0x4
